//
// Generated by NVIDIA NVVM Compiler
//
// Compiler Build ID: CL-36424714
// Cuda compilation tools, release 13.0, V13.0.88
// Based on NVVM 20.0.0
//

.version 9.0
.target sm_100
.address_size 64

	// .globl	_Z6kernelPfi

.visible .entry _Z6kernelPfi(
	.param .u64 .ptr .align 1 _Z6kernelPfi_param_0,
	.param .u32 _Z6kernelPfi_param_1
)
{
	.reg .pred 	%p<3>;
	.reg .b32 	%r<11>;
	.reg .b32 	%f<1002>;
	.reg .b64 	%rd<5>;

	ld.param.u64 	%rd2, [_Z6kernelPfi_param_0];
	ld.param.u32 	%r6, [_Z6kernelPfi_param_1];
	mov.u32 	%r7, %tid.x;
	mov.u32 	%r1, %ntid.x;
	mov.u32 	%r8, %ctaid.x;
	mad.lo.s32 	%r10, %r1, %r8, %r7;
	setp.ge.s32 	%p1, %r10, %r6;
	@%p1 bra 	$L__BB0_3;
	mov.u32 	%r9, %nctaid.x;
	mul.lo.s32 	%r3, %r9, %r1;
	cvta.to.global.u64 	%rd1, %rd2;
$L__BB0_2:
	mul.wide.s32 	%rd3, %r10, 4;
	add.s64 	%rd4, %rd1, %rd3;
	ld.global.f32 	%f1, [%rd4];
	add.f32 	%f2, %f1, 0f3F800000;
	add.f32 	%f3, %f2, %f2;
	mul.f32 	%f4, %f3, 0f40400000;
	mul.f32 	%f5, %f4, 0f40800000;
	mul.f32 	%f6, %f5, 0f40A00000;
	mul.f32 	%f7, %f6, 0f40C00000;
	mul.f32 	%f8, %f7, 0f40E00000;
	mul.f32 	%f9, %f8, 0f41000000;
	mul.f32 	%f10, %f9, 0f41100000;
	mul.f32 	%f11, %f10, 0f41200000;
	mul.f32 	%f12, %f11, 0f41300000;
	mul.f32 	%f13, %f12, 0f41400000;
	mul.f32 	%f14, %f13, 0f41500000;
	mul.f32 	%f15, %f14, 0f41600000;
	mul.f32 	%f16, %f15, 0f41700000;
	mul.f32 	%f17, %f16, 0f41800000;
	mul.f32 	%f18, %f17, 0f41880000;
	mul.f32 	%f19, %f18, 0f41900000;
	mul.f32 	%f20, %f19, 0f41980000;
	mul.f32 	%f21, %f20, 0f41A00000;
	mul.f32 	%f22, %f21, 0f41A80000;
	mul.f32 	%f23, %f22, 0f41B00000;
	mul.f32 	%f24, %f23, 0f41B80000;
	mul.f32 	%f25, %f24, 0f41C00000;
	mul.f32 	%f26, %f25, 0f41C80000;
	mul.f32 	%f27, %f26, 0f41D00000;
	mul.f32 	%f28, %f27, 0f41D80000;
	mul.f32 	%f29, %f28, 0f41E00000;
	mul.f32 	%f30, %f29, 0f41E80000;
	mul.f32 	%f31, %f30, 0f41F00000;
	mul.f32 	%f32, %f31, 0f41F80000;
	mul.f32 	%f33, %f32, 0f42000000;
	mul.f32 	%f34, %f33, 0f42040000;
	mul.f32 	%f35, %f34, 0f42080000;
	mul.f32 	%f36, %f35, 0f420C0000;
	mul.f32 	%f37, %f36, 0f42100000;
	mul.f32 	%f38, %f37, 0f42140000;
	mul.f32 	%f39, %f38, 0f42180000;
	mul.f32 	%f40, %f39, 0f421C0000;
	mul.f32 	%f41, %f40, 0f42200000;
	mul.f32 	%f42, %f41, 0f42240000;
	mul.f32 	%f43, %f42, 0f42280000;
	mul.f32 	%f44, %f43, 0f422C0000;
	mul.f32 	%f45, %f44, 0f42300000;
	mul.f32 	%f46, %f45, 0f42340000;
	mul.f32 	%f47, %f46, 0f42380000;
	mul.f32 	%f48, %f47, 0f423C0000;
	mul.f32 	%f49, %f48, 0f42400000;
	mul.f32 	%f50, %f49, 0f42440000;
	mul.f32 	%f51, %f50, 0f42480000;
	mul.f32 	%f52, %f51, 0f424C0000;
	mul.f32 	%f53, %f52, 0f42500000;
	mul.f32 	%f54, %f53, 0f42540000;
	mul.f32 	%f55, %f54, 0f42580000;
	mul.f32 	%f56, %f55, 0f425C0000;
	mul.f32 	%f57, %f56, 0f42600000;
	mul.f32 	%f58, %f57, 0f42640000;
	mul.f32 	%f59, %f58, 0f42680000;
	mul.f32 	%f60, %f59, 0f426C0000;
	mul.f32 	%f61, %f60, 0f42700000;
	mul.f32 	%f62, %f61, 0f42740000;
	mul.f32 	%f63, %f62, 0f42780000;
	mul.f32 	%f64, %f63, 0f427C0000;
	mul.f32 	%f65, %f64, 0f42800000;
	mul.f32 	%f66, %f65, 0f42820000;
	mul.f32 	%f67, %f66, 0f42840000;
	mul.f32 	%f68, %f67, 0f42860000;
	mul.f32 	%f69, %f68, 0f42880000;
	mul.f32 	%f70, %f69, 0f428A0000;
	mul.f32 	%f71, %f70, 0f428C0000;
	mul.f32 	%f72, %f71, 0f428E0000;
	mul.f32 	%f73, %f72, 0f42900000;
	mul.f32 	%f74, %f73, 0f42920000;
	mul.f32 	%f75, %f74, 0f42940000;
	mul.f32 	%f76, %f75, 0f42960000;
	mul.f32 	%f77, %f76, 0f42980000;
	mul.f32 	%f78, %f77, 0f429A0000;
	mul.f32 	%f79, %f78, 0f429C0000;
	mul.f32 	%f80, %f79, 0f429E0000;
	mul.f32 	%f81, %f80, 0f42A00000;
	mul.f32 	%f82, %f81, 0f42A20000;
	mul.f32 	%f83, %f82, 0f42A40000;
	mul.f32 	%f84, %f83, 0f42A60000;
	mul.f32 	%f85, %f84, 0f42A80000;
	mul.f32 	%f86, %f85, 0f42AA0000;
	mul.f32 	%f87, %f86, 0f42AC0000;
	mul.f32 	%f88, %f87, 0f42AE0000;
	mul.f32 	%f89, %f88, 0f42B00000;
	mul.f32 	%f90, %f89, 0f42B20000;
	mul.f32 	%f91, %f90, 0f42B40000;
	mul.f32 	%f92, %f91, 0f42B60000;
	mul.f32 	%f93, %f92, 0f42B80000;
	mul.f32 	%f94, %f93, 0f42BA0000;
	mul.f32 	%f95, %f94, 0f42BC0000;
	mul.f32 	%f96, %f95, 0f42BE0000;
	mul.f32 	%f97, %f96, 0f42C00000;
	mul.f32 	%f98, %f97, 0f42C20000;
	mul.f32 	%f99, %f98, 0f42C40000;
	mul.f32 	%f100, %f99, 0f42C60000;
	mul.f32 	%f101, %f100, 0f42C80000;
	mul.f32 	%f102, %f101, 0f42CA0000;
	mul.f32 	%f103, %f102, 0f42CC0000;
	mul.f32 	%f104, %f103, 0f42CE0000;
	mul.f32 	%f105, %f104, 0f42D00000;
	mul.f32 	%f106, %f105, 0f42D20000;
	mul.f32 	%f107, %f106, 0f42D40000;
	mul.f32 	%f108, %f107, 0f42D60000;
	mul.f32 	%f109, %f108, 0f42D80000;
	mul.f32 	%f110, %f109, 0f42DA0000;
	mul.f32 	%f111, %f110, 0f42DC0000;
	mul.f32 	%f112, %f111, 0f42DE0000;
	mul.f32 	%f113, %f112, 0f42E00000;
	mul.f32 	%f114, %f113, 0f42E20000;
	mul.f32 	%f115, %f114, 0f42E40000;
	mul.f32 	%f116, %f115, 0f42E60000;
	mul.f32 	%f117, %f116, 0f42E80000;
	mul.f32 	%f118, %f117, 0f42EA0000;
	mul.f32 	%f119, %f118, 0f42EC0000;
	mul.f32 	%f120, %f119, 0f42EE0000;
	mul.f32 	%f121, %f120, 0f42F00000;
	mul.f32 	%f122, %f121, 0f42F20000;
	mul.f32 	%f123, %f122, 0f42F40000;
	mul.f32 	%f124, %f123, 0f42F60000;
	mul.f32 	%f125, %f124, 0f42F80000;
	mul.f32 	%f126, %f125, 0f42FA0000;
	mul.f32 	%f127, %f126, 0f42FC0000;
	mul.f32 	%f128, %f127, 0f42FE0000;
	mul.f32 	%f129, %f128, 0f43000000;
	mul.f32 	%f130, %f129, 0f43010000;
	mul.f32 	%f131, %f130, 0f43020000;
	mul.f32 	%f132, %f131, 0f43030000;
	mul.f32 	%f133, %f132, 0f43040000;
	mul.f32 	%f134, %f133, 0f43050000;
	mul.f32 	%f135, %f134, 0f43060000;
	mul.f32 	%f136, %f135, 0f43070000;
	mul.f32 	%f137, %f136, 0f43080000;
	mul.f32 	%f138, %f137, 0f43090000;
	mul.f32 	%f139, %f138, 0f430A0000;
	mul.f32 	%f140, %f139, 0f430B0000;
	mul.f32 	%f141, %f140, 0f430C0000;
	mul.f32 	%f142, %f141, 0f430D0000;
	mul.f32 	%f143, %f142, 0f430E0000;
	mul.f32 	%f144, %f143, 0f430F0000;
	mul.f32 	%f145, %f144, 0f43100000;
	mul.f32 	%f146, %f145, 0f43110000;
	mul.f32 	%f147, %f146, 0f43120000;
	mul.f32 	%f148, %f147, 0f43130000;
	mul.f32 	%f149, %f148, 0f43140000;
	mul.f32 	%f150, %f149, 0f43150000;
	mul.f32 	%f151, %f150, 0f43160000;
	mul.f32 	%f152, %f151, 0f43170000;
	mul.f32 	%f153, %f152, 0f43180000;
	mul.f32 	%f154, %f153, 0f43190000;
	mul.f32 	%f155, %f154, 0f431A0000;
	mul.f32 	%f156, %f155, 0f431B0000;
	mul.f32 	%f157, %f156, 0f431C0000;
	mul.f32 	%f158, %f157, 0f431D0000;
	mul.f32 	%f159, %f158, 0f431E0000;
	mul.f32 	%f160, %f159, 0f431F0000;
	mul.f32 	%f161, %f160, 0f43200000;
	mul.f32 	%f162, %f161, 0f43210000;
	mul.f32 	%f163, %f162, 0f43220000;
	mul.f32 	%f164, %f163, 0f43230000;
	mul.f32 	%f165, %f164, 0f43240000;
	mul.f32 	%f166, %f165, 0f43250000;
	mul.f32 	%f167, %f166, 0f43260000;
	mul.f32 	%f168, %f167, 0f43270000;
	mul.f32 	%f169, %f168, 0f43280000;
	mul.f32 	%f170, %f169, 0f43290000;
	mul.f32 	%f171, %f170, 0f432A0000;
	mul.f32 	%f172, %f171, 0f432B0000;
	mul.f32 	%f173, %f172, 0f432C0000;
	mul.f32 	%f174, %f173, 0f432D0000;
	mul.f32 	%f175, %f174, 0f432E0000;
	mul.f32 	%f176, %f175, 0f432F0000;
	mul.f32 	%f177, %f176, 0f43300000;
	mul.f32 	%f178, %f177, 0f43310000;
	mul.f32 	%f179, %f178, 0f43320000;
	mul.f32 	%f180, %f179, 0f43330000;
	mul.f32 	%f181, %f180, 0f43340000;
	mul.f32 	%f182, %f181, 0f43350000;
	mul.f32 	%f183, %f182, 0f43360000;
	mul.f32 	%f184, %f183, 0f43370000;
	mul.f32 	%f185, %f184, 0f43380000;
	mul.f32 	%f186, %f185, 0f43390000;
	mul.f32 	%f187, %f186, 0f433A0000;
	mul.f32 	%f188, %f187, 0f433B0000;
	mul.f32 	%f189, %f188, 0f433C0000;
	mul.f32 	%f190, %f189, 0f433D0000;
	mul.f32 	%f191, %f190, 0f433E0000;
	mul.f32 	%f192, %f191, 0f433F0000;
	mul.f32 	%f193, %f192, 0f43400000;
	mul.f32 	%f194, %f193, 0f43410000;
	mul.f32 	%f195, %f194, 0f43420000;
	mul.f32 	%f196, %f195, 0f43430000;
	mul.f32 	%f197, %f196, 0f43440000;
	mul.f32 	%f198, %f197, 0f43450000;
	mul.f32 	%f199, %f198, 0f43460000;
	mul.f32 	%f200, %f199, 0f43470000;
	mul.f32 	%f201, %f200, 0f43480000;
	mul.f32 	%f202, %f201, 0f43490000;
	mul.f32 	%f203, %f202, 0f434A0000;
	mul.f32 	%f204, %f203, 0f434B0000;
	mul.f32 	%f205, %f204, 0f434C0000;
	mul.f32 	%f206, %f205, 0f434D0000;
	mul.f32 	%f207, %f206, 0f434E0000;
	mul.f32 	%f208, %f207, 0f434F0000;
	mul.f32 	%f209, %f208, 0f43500000;
	mul.f32 	%f210, %f209, 0f43510000;
	mul.f32 	%f211, %f210, 0f43520000;
	mul.f32 	%f212, %f211, 0f43530000;
	mul.f32 	%f213, %f212, 0f43540000;
	mul.f32 	%f214, %f213, 0f43550000;
	mul.f32 	%f215, %f214, 0f43560000;
	mul.f32 	%f216, %f215, 0f43570000;
	mul.f32 	%f217, %f216, 0f43580000;
	mul.f32 	%f218, %f217, 0f43590000;
	mul.f32 	%f219, %f218, 0f435A0000;
	mul.f32 	%f220, %f219, 0f435B0000;
	mul.f32 	%f221, %f220, 0f435C0000;
	mul.f32 	%f222, %f221, 0f435D0000;
	mul.f32 	%f223, %f222, 0f435E0000;
	mul.f32 	%f224, %f223, 0f435F0000;
	mul.f32 	%f225, %f224, 0f43600000;
	mul.f32 	%f226, %f225, 0f43610000;
	mul.f32 	%f227, %f226, 0f43620000;
	mul.f32 	%f228, %f227, 0f43630000;
	mul.f32 	%f229, %f228, 0f43640000;
	mul.f32 	%f230, %f229, 0f43650000;
	mul.f32 	%f231, %f230, 0f43660000;
	mul.f32 	%f232, %f231, 0f43670000;
	mul.f32 	%f233, %f232, 0f43680000;
	mul.f32 	%f234, %f233, 0f43690000;
	mul.f32 	%f235, %f234, 0f436A0000;
	mul.f32 	%f236, %f235, 0f436B0000;
	mul.f32 	%f237, %f236, 0f436C0000;
	mul.f32 	%f238, %f237, 0f436D0000;
	mul.f32 	%f239, %f238, 0f436E0000;
	mul.f32 	%f240, %f239, 0f436F0000;
	mul.f32 	%f241, %f240, 0f43700000;
	mul.f32 	%f242, %f241, 0f43710000;
	mul.f32 	%f243, %f242, 0f43720000;
	mul.f32 	%f244, %f243, 0f43730000;
	mul.f32 	%f245, %f244, 0f43740000;
	mul.f32 	%f246, %f245, 0f43750000;
	mul.f32 	%f247, %f246, 0f43760000;
	mul.f32 	%f248, %f247, 0f43770000;
	mul.f32 	%f249, %f248, 0f43780000;
	mul.f32 	%f250, %f249, 0f43790000;
	mul.f32 	%f251, %f250, 0f437A0000;
	mul.f32 	%f252, %f251, 0f437B0000;
	mul.f32 	%f253, %f252, 0f437C0000;
	mul.f32 	%f254, %f253, 0f437D0000;
	mul.f32 	%f255, %f254, 0f437E0000;
	mul.f32 	%f256, %f255, 0f437F0000;
	mul.f32 	%f257, %f256, 0f43800000;
	mul.f32 	%f258, %f257, 0f43808000;
	mul.f32 	%f259, %f258, 0f43810000;
	mul.f32 	%f260, %f259, 0f43818000;
	mul.f32 	%f261, %f260, 0f43820000;
	mul.f32 	%f262, %f261, 0f43828000;
	mul.f32 	%f263, %f262, 0f43830000;
	mul.f32 	%f264, %f263, 0f43838000;
	mul.f32 	%f265, %f264, 0f43840000;
	mul.f32 	%f266, %f265, 0f43848000;
	mul.f32 	%f267, %f266, 0f43850000;
	mul.f32 	%f268, %f267, 0f43858000;
	mul.f32 	%f269, %f268, 0f43860000;
	mul.f32 	%f270, %f269, 0f43868000;
	mul.f32 	%f271, %f270, 0f43870000;
	mul.f32 	%f272, %f271, 0f43878000;
	mul.f32 	%f273, %f272, 0f43880000;
	mul.f32 	%f274, %f273, 0f43888000;
	mul.f32 	%f275, %f274, 0f43890000;
	mul.f32 	%f276, %f275, 0f43898000;
	mul.f32 	%f277, %f276, 0f438A0000;
	mul.f32 	%f278, %f277, 0f438A8000;
	mul.f32 	%f279, %f278, 0f438B0000;
	mul.f32 	%f280, %f279, 0f438B8000;
	mul.f32 	%f281, %f280, 0f438C0000;
	mul.f32 	%f282, %f281, 0f438C8000;
	mul.f32 	%f283, %f282, 0f438D0000;
	mul.f32 	%f284, %f283, 0f438D8000;
	mul.f32 	%f285, %f284, 0f438E0000;
	mul.f32 	%f286, %f285, 0f438E8000;
	mul.f32 	%f287, %f286, 0f438F0000;
	mul.f32 	%f288, %f287, 0f438F8000;
	mul.f32 	%f289, %f288, 0f43900000;
	mul.f32 	%f290, %f289, 0f43908000;
	mul.f32 	%f291, %f290, 0f43910000;
	mul.f32 	%f292, %f291, 0f43918000;
	mul.f32 	%f293, %f292, 0f43920000;
	mul.f32 	%f294, %f293, 0f43928000;
	mul.f32 	%f295, %f294, 0f43930000;
	mul.f32 	%f296, %f295, 0f43938000;
	mul.f32 	%f297, %f296, 0f43940000;
	mul.f32 	%f298, %f297, 0f43948000;
	mul.f32 	%f299, %f298, 0f43950000;
	mul.f32 	%f300, %f299, 0f43958000;
	mul.f32 	%f301, %f300, 0f43960000;
	mul.f32 	%f302, %f301, 0f43968000;
	mul.f32 	%f303, %f302, 0f43970000;
	mul.f32 	%f304, %f303, 0f43978000;
	mul.f32 	%f305, %f304, 0f43980000;
	mul.f32 	%f306, %f305, 0f43988000;
	mul.f32 	%f307, %f306, 0f43990000;
	mul.f32 	%f308, %f307, 0f43998000;
	mul.f32 	%f309, %f308, 0f439A0000;
	mul.f32 	%f310, %f309, 0f439A8000;
	mul.f32 	%f311, %f310, 0f439B0000;
	mul.f32 	%f312, %f311, 0f439B8000;
	mul.f32 	%f313, %f312, 0f439C0000;
	mul.f32 	%f314, %f313, 0f439C8000;
	mul.f32 	%f315, %f314, 0f439D0000;
	mul.f32 	%f316, %f315, 0f439D8000;
	mul.f32 	%f317, %f316, 0f439E0000;
	mul.f32 	%f318, %f317, 0f439E8000;
	mul.f32 	%f319, %f318, 0f439F0000;
	mul.f32 	%f320, %f319, 0f439F8000;
	mul.f32 	%f321, %f320, 0f43A00000;
	mul.f32 	%f322, %f321, 0f43A08000;
	mul.f32 	%f323, %f322, 0f43A10000;
	mul.f32 	%f324, %f323, 0f43A18000;
	mul.f32 	%f325, %f324, 0f43A20000;
	mul.f32 	%f326, %f325, 0f43A28000;
	mul.f32 	%f327, %f326, 0f43A30000;
	mul.f32 	%f328, %f327, 0f43A38000;
	mul.f32 	%f329, %f328, 0f43A40000;
	mul.f32 	%f330, %f329, 0f43A48000;
	mul.f32 	%f331, %f330, 0f43A50000;
	mul.f32 	%f332, %f331, 0f43A58000;
	mul.f32 	%f333, %f332, 0f43A60000;
	mul.f32 	%f334, %f333, 0f43A68000;
	mul.f32 	%f335, %f334, 0f43A70000;
	mul.f32 	%f336, %f335, 0f43A78000;
	mul.f32 	%f337, %f336, 0f43A80000;
	mul.f32 	%f338, %f337, 0f43A88000;
	mul.f32 	%f339, %f338, 0f43A90000;
	mul.f32 	%f340, %f339, 0f43A98000;
	mul.f32 	%f341, %f340, 0f43AA0000;
	mul.f32 	%f342, %f341, 0f43AA8000;
	mul.f32 	%f343, %f342, 0f43AB0000;
	mul.f32 	%f344, %f343, 0f43AB8000;
	mul.f32 	%f345, %f344, 0f43AC0000;
	mul.f32 	%f346, %f345, 0f43AC8000;
	mul.f32 	%f347, %f346, 0f43AD0000;
	mul.f32 	%f348, %f347, 0f43AD8000;
	mul.f32 	%f349, %f348, 0f43AE0000;
	mul.f32 	%f350, %f349, 0f43AE8000;
	mul.f32 	%f351, %f350, 0f43AF0000;
	mul.f32 	%f352, %f351, 0f43AF8000;
	mul.f32 	%f353, %f352, 0f43B00000;
	mul.f32 	%f354, %f353, 0f43B08000;
	mul.f32 	%f355, %f354, 0f43B10000;
	mul.f32 	%f356, %f355, 0f43B18000;
	mul.f32 	%f357, %f356, 0f43B20000;
	mul.f32 	%f358, %f357, 0f43B28000;
	mul.f32 	%f359, %f358, 0f43B30000;
	mul.f32 	%f360, %f359, 0f43B38000;
	mul.f32 	%f361, %f360, 0f43B40000;
	mul.f32 	%f362, %f361, 0f43B48000;
	mul.f32 	%f363, %f362, 0f43B50000;
	mul.f32 	%f364, %f363, 0f43B58000;
	mul.f32 	%f365, %f364, 0f43B60000;
	mul.f32 	%f366, %f365, 0f43B68000;
	mul.f32 	%f367, %f366, 0f43B70000;
	mul.f32 	%f368, %f367, 0f43B78000;
	mul.f32 	%f369, %f368, 0f43B80000;
	mul.f32 	%f370, %f369, 0f43B88000;
	mul.f32 	%f371, %f370, 0f43B90000;
	mul.f32 	%f372, %f371, 0f43B98000;
	mul.f32 	%f373, %f372, 0f43BA0000;
	mul.f32 	%f374, %f373, 0f43BA8000;
	mul.f32 	%f375, %f374, 0f43BB0000;
	mul.f32 	%f376, %f375, 0f43BB8000;
	mul.f32 	%f377, %f376, 0f43BC0000;
	mul.f32 	%f378, %f377, 0f43BC8000;
	mul.f32 	%f379, %f378, 0f43BD0000;
	mul.f32 	%f380, %f379, 0f43BD8000;
	mul.f32 	%f381, %f380, 0f43BE0000;
	mul.f32 	%f382, %f381, 0f43BE8000;
	mul.f32 	%f383, %f382, 0f43BF0000;
	mul.f32 	%f384, %f383, 0f43BF8000;
	mul.f32 	%f385, %f384, 0f43C00000;
	mul.f32 	%f386, %f385, 0f43C08000;
	mul.f32 	%f387, %f386, 0f43C10000;
	mul.f32 	%f388, %f387, 0f43C18000;
	mul.f32 	%f389, %f388, 0f43C20000;
	mul.f32 	%f390, %f389, 0f43C28000;
	mul.f32 	%f391, %f390, 0f43C30000;
	mul.f32 	%f392, %f391, 0f43C38000;
	mul.f32 	%f393, %f392, 0f43C40000;
	mul.f32 	%f394, %f393, 0f43C48000;
	mul.f32 	%f395, %f394, 0f43C50000;
	mul.f32 	%f396, %f395, 0f43C58000;
	mul.f32 	%f397, %f396, 0f43C60000;
	mul.f32 	%f398, %f397, 0f43C68000;
	mul.f32 	%f399, %f398, 0f43C70000;
	mul.f32 	%f400, %f399, 0f43C78000;
	mul.f32 	%f401, %f400, 0f43C80000;
	mul.f32 	%f402, %f401, 0f43C88000;
	mul.f32 	%f403, %f402, 0f43C90000;
	mul.f32 	%f404, %f403, 0f43C98000;
	mul.f32 	%f405, %f404, 0f43CA0000;
	mul.f32 	%f406, %f405, 0f43CA8000;
	mul.f32 	%f407, %f406, 0f43CB0000;
	mul.f32 	%f408, %f407, 0f43CB8000;
	mul.f32 	%f409, %f408, 0f43CC0000;
	mul.f32 	%f410, %f409, 0f43CC8000;
	mul.f32 	%f411, %f410, 0f43CD0000;
	mul.f32 	%f412, %f411, 0f43CD8000;
	mul.f32 	%f413, %f412, 0f43CE0000;
	mul.f32 	%f414, %f413, 0f43CE8000;
	mul.f32 	%f415, %f414, 0f43CF0000;
	mul.f32 	%f416, %f415, 0f43CF8000;
	mul.f32 	%f417, %f416, 0f43D00000;
	mul.f32 	%f418, %f417, 0f43D08000;
	mul.f32 	%f419, %f418, 0f43D10000;
	mul.f32 	%f420, %f419, 0f43D18000;
	mul.f32 	%f421, %f420, 0f43D20000;
	mul.f32 	%f422, %f421, 0f43D28000;
	mul.f32 	%f423, %f422, 0f43D30000;
	mul.f32 	%f424, %f423, 0f43D38000;
	mul.f32 	%f425, %f424, 0f43D40000;
	mul.f32 	%f426, %f425, 0f43D48000;
	mul.f32 	%f427, %f426, 0f43D50000;
	mul.f32 	%f428, %f427, 0f43D58000;
	mul.f32 	%f429, %f428, 0f43D60000;
	mul.f32 	%f430, %f429, 0f43D68000;
	mul.f32 	%f431, %f430, 0f43D70000;
	mul.f32 	%f432, %f431, 0f43D78000;
	mul.f32 	%f433, %f432, 0f43D80000;
	mul.f32 	%f434, %f433, 0f43D88000;
	mul.f32 	%f435, %f434, 0f43D90000;
	mul.f32 	%f436, %f435, 0f43D98000;
	mul.f32 	%f437, %f436, 0f43DA0000;
	mul.f32 	%f438, %f437, 0f43DA8000;
	mul.f32 	%f439, %f438, 0f43DB0000;
	mul.f32 	%f440, %f439, 0f43DB8000;
	mul.f32 	%f441, %f440, 0f43DC0000;
	mul.f32 	%f442, %f441, 0f43DC8000;
	mul.f32 	%f443, %f442, 0f43DD0000;
	mul.f32 	%f444, %f443, 0f43DD8000;
	mul.f32 	%f445, %f444, 0f43DE0000;
	mul.f32 	%f446, %f445, 0f43DE8000;
	mul.f32 	%f447, %f446, 0f43DF0000;
	mul.f32 	%f448, %f447, 0f43DF8000;
	mul.f32 	%f449, %f448, 0f43E00000;
	mul.f32 	%f450, %f449, 0f43E08000;
	mul.f32 	%f451, %f450, 0f43E10000;
	mul.f32 	%f452, %f451, 0f43E18000;
	mul.f32 	%f453, %f452, 0f43E20000;
	mul.f32 	%f454, %f453, 0f43E28000;
	mul.f32 	%f455, %f454, 0f43E30000;
	mul.f32 	%f456, %f455, 0f43E38000;
	mul.f32 	%f457, %f456, 0f43E40000;
	mul.f32 	%f458, %f457, 0f43E48000;
	mul.f32 	%f459, %f458, 0f43E50000;
	mul.f32 	%f460, %f459, 0f43E58000;
	mul.f32 	%f461, %f460, 0f43E60000;
	mul.f32 	%f462, %f461, 0f43E68000;
	mul.f32 	%f463, %f462, 0f43E70000;
	mul.f32 	%f464, %f463, 0f43E78000;
	mul.f32 	%f465, %f464, 0f43E80000;
	mul.f32 	%f466, %f465, 0f43E88000;
	mul.f32 	%f467, %f466, 0f43E90000;
	mul.f32 	%f468, %f467, 0f43E98000;
	mul.f32 	%f469, %f468, 0f43EA0000;
	mul.f32 	%f470, %f469, 0f43EA8000;
	mul.f32 	%f471, %f470, 0f43EB0000;
	mul.f32 	%f472, %f471, 0f43EB8000;
	mul.f32 	%f473, %f472, 0f43EC0000;
	mul.f32 	%f474, %f473, 0f43EC8000;
	mul.f32 	%f475, %f474, 0f43ED0000;
	mul.f32 	%f476, %f475, 0f43ED8000;
	mul.f32 	%f477, %f476, 0f43EE0000;
	mul.f32 	%f478, %f477, 0f43EE8000;
	mul.f32 	%f479, %f478, 0f43EF0000;
	mul.f32 	%f480, %f479, 0f43EF8000;
	mul.f32 	%f481, %f480, 0f43F00000;
	mul.f32 	%f482, %f481, 0f43F08000;
	mul.f32 	%f483, %f482, 0f43F10000;
	mul.f32 	%f484, %f483, 0f43F18000;
	mul.f32 	%f485, %f484, 0f43F20000;
	mul.f32 	%f486, %f485, 0f43F28000;
	mul.f32 	%f487, %f486, 0f43F30000;
	mul.f32 	%f488, %f487, 0f43F38000;
	mul.f32 	%f489, %f488, 0f43F40000;
	mul.f32 	%f490, %f489, 0f43F48000;
	mul.f32 	%f491, %f490, 0f43F50000;
	mul.f32 	%f492, %f491, 0f43F58000;
	mul.f32 	%f493, %f492, 0f43F60000;
	mul.f32 	%f494, %f493, 0f43F68000;
	mul.f32 	%f495, %f494, 0f43F70000;
	mul.f32 	%f496, %f495, 0f43F78000;
	mul.f32 	%f497, %f496, 0f43F80000;
	mul.f32 	%f498, %f497, 0f43F88000;
	mul.f32 	%f499, %f498, 0f43F90000;
	mul.f32 	%f500, %f499, 0f43F98000;
	mul.f32 	%f501, %f500, 0f43FA0000;
	mul.f32 	%f502, %f501, 0f43FA8000;
	mul.f32 	%f503, %f502, 0f43FB0000;
	mul.f32 	%f504, %f503, 0f43FB8000;
	mul.f32 	%f505, %f504, 0f43FC0000;
	mul.f32 	%f506, %f505, 0f43FC8000;
	mul.f32 	%f507, %f506, 0f43FD0000;
	mul.f32 	%f508, %f507, 0f43FD8000;
	mul.f32 	%f509, %f508, 0f43FE0000;
	mul.f32 	%f510, %f509, 0f43FE8000;
	mul.f32 	%f511, %f510, 0f43FF0000;
	mul.f32 	%f512, %f511, 0f43FF8000;
	mul.f32 	%f513, %f512, 0f44000000;
	mul.f32 	%f514, %f513, 0f44004000;
	mul.f32 	%f515, %f514, 0f44008000;
	mul.f32 	%f516, %f515, 0f4400C000;
	mul.f32 	%f517, %f516, 0f44010000;
	mul.f32 	%f518, %f517, 0f44014000;
	mul.f32 	%f519, %f518, 0f44018000;
	mul.f32 	%f520, %f519, 0f4401C000;
	mul.f32 	%f521, %f520, 0f44020000;
	mul.f32 	%f522, %f521, 0f44024000;
	mul.f32 	%f523, %f522, 0f44028000;
	mul.f32 	%f524, %f523, 0f4402C000;
	mul.f32 	%f525, %f524, 0f44030000;
	mul.f32 	%f526, %f525, 0f44034000;
	mul.f32 	%f527, %f526, 0f44038000;
	mul.f32 	%f528, %f527, 0f4403C000;
	mul.f32 	%f529, %f528, 0f44040000;
	mul.f32 	%f530, %f529, 0f44044000;
	mul.f32 	%f531, %f530, 0f44048000;
	mul.f32 	%f532, %f531, 0f4404C000;
	mul.f32 	%f533, %f532, 0f44050000;
	mul.f32 	%f534, %f533, 0f44054000;
	mul.f32 	%f535, %f534, 0f44058000;
	mul.f32 	%f536, %f535, 0f4405C000;
	mul.f32 	%f537, %f536, 0f44060000;
	mul.f32 	%f538, %f537, 0f44064000;
	mul.f32 	%f539, %f538, 0f44068000;
	mul.f32 	%f540, %f539, 0f4406C000;
	mul.f32 	%f541, %f540, 0f44070000;
	mul.f32 	%f542, %f541, 0f44074000;
	mul.f32 	%f543, %f542, 0f44078000;
	mul.f32 	%f544, %f543, 0f4407C000;
	mul.f32 	%f545, %f544, 0f44080000;
	mul.f32 	%f546, %f545, 0f44084000;
	mul.f32 	%f547, %f546, 0f44088000;
	mul.f32 	%f548, %f547, 0f4408C000;
	mul.f32 	%f549, %f548, 0f44090000;
	mul.f32 	%f550, %f549, 0f44094000;
	mul.f32 	%f551, %f550, 0f44098000;
	mul.f32 	%f552, %f551, 0f4409C000;
	mul.f32 	%f553, %f552, 0f440A0000;
	mul.f32 	%f554, %f553, 0f440A4000;
	mul.f32 	%f555, %f554, 0f440A8000;
	mul.f32 	%f556, %f555, 0f440AC000;
	mul.f32 	%f557, %f556, 0f440B0000;
	mul.f32 	%f558, %f557, 0f440B4000;
	mul.f32 	%f559, %f558, 0f440B8000;
	mul.f32 	%f560, %f559, 0f440BC000;
	mul.f32 	%f561, %f560, 0f440C0000;
	mul.f32 	%f562, %f561, 0f440C4000;
	mul.f32 	%f563, %f562, 0f440C8000;
	mul.f32 	%f564, %f563, 0f440CC000;
	mul.f32 	%f565, %f564, 0f440D0000;
	mul.f32 	%f566, %f565, 0f440D4000;
	mul.f32 	%f567, %f566, 0f440D8000;
	mul.f32 	%f568, %f567, 0f440DC000;
	mul.f32 	%f569, %f568, 0f440E0000;
	mul.f32 	%f570, %f569, 0f440E4000;
	mul.f32 	%f571, %f570, 0f440E8000;
	mul.f32 	%f572, %f571, 0f440EC000;
	mul.f32 	%f573, %f572, 0f440F0000;
	mul.f32 	%f574, %f573, 0f440F4000;
	mul.f32 	%f575, %f574, 0f440F8000;
	mul.f32 	%f576, %f575, 0f440FC000;
	mul.f32 	%f577, %f576, 0f44100000;
	mul.f32 	%f578, %f577, 0f44104000;
	mul.f32 	%f579, %f578, 0f44108000;
	mul.f32 	%f580, %f579, 0f4410C000;
	mul.f32 	%f581, %f580, 0f44110000;
	mul.f32 	%f582, %f581, 0f44114000;
	mul.f32 	%f583, %f582, 0f44118000;
	mul.f32 	%f584, %f583, 0f4411C000;
	mul.f32 	%f585, %f584, 0f44120000;
	mul.f32 	%f586, %f585, 0f44124000;
	mul.f32 	%f587, %f586, 0f44128000;
	mul.f32 	%f588, %f587, 0f4412C000;
	mul.f32 	%f589, %f588, 0f44130000;
	mul.f32 	%f590, %f589, 0f44134000;
	mul.f32 	%f591, %f590, 0f44138000;
	mul.f32 	%f592, %f591, 0f4413C000;
	mul.f32 	%f593, %f592, 0f44140000;
	mul.f32 	%f594, %f593, 0f44144000;
	mul.f32 	%f595, %f594, 0f44148000;
	mul.f32 	%f596, %f595, 0f4414C000;
	mul.f32 	%f597, %f596, 0f44150000;
	mul.f32 	%f598, %f597, 0f44154000;
	mul.f32 	%f599, %f598, 0f44158000;
	mul.f32 	%f600, %f599, 0f4415C000;
	mul.f32 	%f601, %f600, 0f44160000;
	mul.f32 	%f602, %f601, 0f44164000;
	mul.f32 	%f603, %f602, 0f44168000;
	mul.f32 	%f604, %f603, 0f4416C000;
	mul.f32 	%f605, %f604, 0f44170000;
	mul.f32 	%f606, %f605, 0f44174000;
	mul.f32 	%f607, %f606, 0f44178000;
	mul.f32 	%f608, %f607, 0f4417C000;
	mul.f32 	%f609, %f608, 0f44180000;
	mul.f32 	%f610, %f609, 0f44184000;
	mul.f32 	%f611, %f610, 0f44188000;
	mul.f32 	%f612, %f611, 0f4418C000;
	mul.f32 	%f613, %f612, 0f44190000;
	mul.f32 	%f614, %f613, 0f44194000;
	mul.f32 	%f615, %f614, 0f44198000;
	mul.f32 	%f616, %f615, 0f4419C000;
	mul.f32 	%f617, %f616, 0f441A0000;
	mul.f32 	%f618, %f617, 0f441A4000;
	mul.f32 	%f619, %f618, 0f441A8000;
	mul.f32 	%f620, %f619, 0f441AC000;
	mul.f32 	%f621, %f620, 0f441B0000;
	mul.f32 	%f622, %f621, 0f441B4000;
	mul.f32 	%f623, %f622, 0f441B8000;
	mul.f32 	%f624, %f623, 0f441BC000;
	mul.f32 	%f625, %f624, 0f441C0000;
	mul.f32 	%f626, %f625, 0f441C4000;
	mul.f32 	%f627, %f626, 0f441C8000;
	mul.f32 	%f628, %f627, 0f441CC000;
	mul.f32 	%f629, %f628, 0f441D0000;
	mul.f32 	%f630, %f629, 0f441D4000;
	mul.f32 	%f631, %f630, 0f441D8000;
	mul.f32 	%f632, %f631, 0f441DC000;
	mul.f32 	%f633, %f632, 0f441E0000;
	mul.f32 	%f634, %f633, 0f441E4000;
	mul.f32 	%f635, %f634, 0f441E8000;
	mul.f32 	%f636, %f635, 0f441EC000;
	mul.f32 	%f637, %f636, 0f441F0000;
	mul.f32 	%f638, %f637, 0f441F4000;
	mul.f32 	%f639, %f638, 0f441F8000;
	mul.f32 	%f640, %f639, 0f441FC000;
	mul.f32 	%f641, %f640, 0f44200000;
	mul.f32 	%f642, %f641, 0f44204000;
	mul.f32 	%f643, %f642, 0f44208000;
	mul.f32 	%f644, %f643, 0f4420C000;
	mul.f32 	%f645, %f644, 0f44210000;
	mul.f32 	%f646, %f645, 0f44214000;
	mul.f32 	%f647, %f646, 0f44218000;
	mul.f32 	%f648, %f647, 0f4421C000;
	mul.f32 	%f649, %f648, 0f44220000;
	mul.f32 	%f650, %f649, 0f44224000;
	mul.f32 	%f651, %f650, 0f44228000;
	mul.f32 	%f652, %f651, 0f4422C000;
	mul.f32 	%f653, %f652, 0f44230000;
	mul.f32 	%f654, %f653, 0f44234000;
	mul.f32 	%f655, %f654, 0f44238000;
	mul.f32 	%f656, %f655, 0f4423C000;
	mul.f32 	%f657, %f656, 0f44240000;
	mul.f32 	%f658, %f657, 0f44244000;
	mul.f32 	%f659, %f658, 0f44248000;
	mul.f32 	%f660, %f659, 0f4424C000;
	mul.f32 	%f661, %f660, 0f44250000;
	mul.f32 	%f662, %f661, 0f44254000;
	mul.f32 	%f663, %f662, 0f44258000;
	mul.f32 	%f664, %f663, 0f4425C000;
	mul.f32 	%f665, %f664, 0f44260000;
	mul.f32 	%f666, %f665, 0f44264000;
	mul.f32 	%f667, %f666, 0f44268000;
	mul.f32 	%f668, %f667, 0f4426C000;
	mul.f32 	%f669, %f668, 0f44270000;
	mul.f32 	%f670, %f669, 0f44274000;
	mul.f32 	%f671, %f670, 0f44278000;
	mul.f32 	%f672, %f671, 0f4427C000;
	mul.f32 	%f673, %f672, 0f44280000;
	mul.f32 	%f674, %f673, 0f44284000;
	mul.f32 	%f675, %f674, 0f44288000;
	mul.f32 	%f676, %f675, 0f4428C000;
	mul.f32 	%f677, %f676, 0f44290000;
	mul.f32 	%f678, %f677, 0f44294000;
	mul.f32 	%f679, %f678, 0f44298000;
	mul.f32 	%f680, %f679, 0f4429C000;
	mul.f32 	%f681, %f680, 0f442A0000;
	mul.f32 	%f682, %f681, 0f442A4000;
	mul.f32 	%f683, %f682, 0f442A8000;
	mul.f32 	%f684, %f683, 0f442AC000;
	mul.f32 	%f685, %f684, 0f442B0000;
	mul.f32 	%f686, %f685, 0f442B4000;
	mul.f32 	%f687, %f686, 0f442B8000;
	mul.f32 	%f688, %f687, 0f442BC000;
	mul.f32 	%f689, %f688, 0f442C0000;
	mul.f32 	%f690, %f689, 0f442C4000;
	mul.f32 	%f691, %f690, 0f442C8000;
	mul.f32 	%f692, %f691, 0f442CC000;
	mul.f32 	%f693, %f692, 0f442D0000;
	mul.f32 	%f694, %f693, 0f442D4000;
	mul.f32 	%f695, %f694, 0f442D8000;
	mul.f32 	%f696, %f695, 0f442DC000;
	mul.f32 	%f697, %f696, 0f442E0000;
	mul.f32 	%f698, %f697, 0f442E4000;
	mul.f32 	%f699, %f698, 0f442E8000;
	mul.f32 	%f700, %f699, 0f442EC000;
	mul.f32 	%f701, %f700, 0f442F0000;
	mul.f32 	%f702, %f701, 0f442F4000;
	mul.f32 	%f703, %f702, 0f442F8000;
	mul.f32 	%f704, %f703, 0f442FC000;
	mul.f32 	%f705, %f704, 0f44300000;
	mul.f32 	%f706, %f705, 0f44304000;
	mul.f32 	%f707, %f706, 0f44308000;
	mul.f32 	%f708, %f707, 0f4430C000;
	mul.f32 	%f709, %f708, 0f44310000;
	mul.f32 	%f710, %f709, 0f44314000;
	mul.f32 	%f711, %f710, 0f44318000;
	mul.f32 	%f712, %f711, 0f4431C000;
	mul.f32 	%f713, %f712, 0f44320000;
	mul.f32 	%f714, %f713, 0f44324000;
	mul.f32 	%f715, %f714, 0f44328000;
	mul.f32 	%f716, %f715, 0f4432C000;
	mul.f32 	%f717, %f716, 0f44330000;
	mul.f32 	%f718, %f717, 0f44334000;
	mul.f32 	%f719, %f718, 0f44338000;
	mul.f32 	%f720, %f719, 0f4433C000;
	mul.f32 	%f721, %f720, 0f44340000;
	mul.f32 	%f722, %f721, 0f44344000;
	mul.f32 	%f723, %f722, 0f44348000;
	mul.f32 	%f724, %f723, 0f4434C000;
	mul.f32 	%f725, %f724, 0f44350000;
	mul.f32 	%f726, %f725, 0f44354000;
	mul.f32 	%f727, %f726, 0f44358000;
	mul.f32 	%f728, %f727, 0f4435C000;
	mul.f32 	%f729, %f728, 0f44360000;
	mul.f32 	%f730, %f729, 0f44364000;
	mul.f32 	%f731, %f730, 0f44368000;
	mul.f32 	%f732, %f731, 0f4436C000;
	mul.f32 	%f733, %f732, 0f44370000;
	mul.f32 	%f734, %f733, 0f44374000;
	mul.f32 	%f735, %f734, 0f44378000;
	mul.f32 	%f736, %f735, 0f4437C000;
	mul.f32 	%f737, %f736, 0f44380000;
	mul.f32 	%f738, %f737, 0f44384000;
	mul.f32 	%f739, %f738, 0f44388000;
	mul.f32 	%f740, %f739, 0f4438C000;
	mul.f32 	%f741, %f740, 0f44390000;
	mul.f32 	%f742, %f741, 0f44394000;
	mul.f32 	%f743, %f742, 0f44398000;
	mul.f32 	%f744, %f743, 0f4439C000;
	mul.f32 	%f745, %f744, 0f443A0000;
	mul.f32 	%f746, %f745, 0f443A4000;
	mul.f32 	%f747, %f746, 0f443A8000;
	mul.f32 	%f748, %f747, 0f443AC000;
	mul.f32 	%f749, %f748, 0f443B0000;
	mul.f32 	%f750, %f749, 0f443B4000;
	mul.f32 	%f751, %f750, 0f443B8000;
	mul.f32 	%f752, %f751, 0f443BC000;
	mul.f32 	%f753, %f752, 0f443C0000;
	mul.f32 	%f754, %f753, 0f443C4000;
	mul.f32 	%f755, %f754, 0f443C8000;
	mul.f32 	%f756, %f755, 0f443CC000;
	mul.f32 	%f757, %f756, 0f443D0000;
	mul.f32 	%f758, %f757, 0f443D4000;
	mul.f32 	%f759, %f758, 0f443D8000;
	mul.f32 	%f760, %f759, 0f443DC000;
	mul.f32 	%f761, %f760, 0f443E0000;
	mul.f32 	%f762, %f761, 0f443E4000;
	mul.f32 	%f763, %f762, 0f443E8000;
	mul.f32 	%f764, %f763, 0f443EC000;
	mul.f32 	%f765, %f764, 0f443F0000;
	mul.f32 	%f766, %f765, 0f443F4000;
	mul.f32 	%f767, %f766, 0f443F8000;
	mul.f32 	%f768, %f767, 0f443FC000;
	mul.f32 	%f769, %f768, 0f44400000;
	mul.f32 	%f770, %f769, 0f44404000;
	mul.f32 	%f771, %f770, 0f44408000;
	mul.f32 	%f772, %f771, 0f4440C000;
	mul.f32 	%f773, %f772, 0f44410000;
	mul.f32 	%f774, %f773, 0f44414000;
	mul.f32 	%f775, %f774, 0f44418000;
	mul.f32 	%f776, %f775, 0f4441C000;
	mul.f32 	%f777, %f776, 0f44420000;
	mul.f32 	%f778, %f777, 0f44424000;
	mul.f32 	%f779, %f778, 0f44428000;
	mul.f32 	%f780, %f779, 0f4442C000;
	mul.f32 	%f781, %f780, 0f44430000;
	mul.f32 	%f782, %f781, 0f44434000;
	mul.f32 	%f783, %f782, 0f44438000;
	mul.f32 	%f784, %f783, 0f4443C000;
	mul.f32 	%f785, %f784, 0f44440000;
	mul.f32 	%f786, %f785, 0f44444000;
	mul.f32 	%f787, %f786, 0f44448000;
	mul.f32 	%f788, %f787, 0f4444C000;
	mul.f32 	%f789, %f788, 0f44450000;
	mul.f32 	%f790, %f789, 0f44454000;
	mul.f32 	%f791, %f790, 0f44458000;
	mul.f32 	%f792, %f791, 0f4445C000;
	mul.f32 	%f793, %f792, 0f44460000;
	mul.f32 	%f794, %f793, 0f44464000;
	mul.f32 	%f795, %f794, 0f44468000;
	mul.f32 	%f796, %f795, 0f4446C000;
	mul.f32 	%f797, %f796, 0f44470000;
	mul.f32 	%f798, %f797, 0f44474000;
	mul.f32 	%f799, %f798, 0f44478000;
	mul.f32 	%f800, %f799, 0f4447C000;
	mul.f32 	%f801, %f800, 0f44480000;
	mul.f32 	%f802, %f801, 0f44484000;
	mul.f32 	%f803, %f802, 0f44488000;
	mul.f32 	%f804, %f803, 0f4448C000;
	mul.f32 	%f805, %f804, 0f44490000;
	mul.f32 	%f806, %f805, 0f44494000;
	mul.f32 	%f807, %f806, 0f44498000;
	mul.f32 	%f808, %f807, 0f4449C000;
	mul.f32 	%f809, %f808, 0f444A0000;
	mul.f32 	%f810, %f809, 0f444A4000;
	mul.f32 	%f811, %f810, 0f444A8000;
	mul.f32 	%f812, %f811, 0f444AC000;
	mul.f32 	%f813, %f812, 0f444B0000;
	mul.f32 	%f814, %f813, 0f444B4000;
	mul.f32 	%f815, %f814, 0f444B8000;
	mul.f32 	%f816, %f815, 0f444BC000;
	mul.f32 	%f817, %f816, 0f444C0000;
	mul.f32 	%f818, %f817, 0f444C4000;
	mul.f32 	%f819, %f818, 0f444C8000;
	mul.f32 	%f820, %f819, 0f444CC000;
	mul.f32 	%f821, %f820, 0f444D0000;
	mul.f32 	%f822, %f821, 0f444D4000;
	mul.f32 	%f823, %f822, 0f444D8000;
	mul.f32 	%f824, %f823, 0f444DC000;
	mul.f32 	%f825, %f824, 0f444E0000;
	mul.f32 	%f826, %f825, 0f444E4000;
	mul.f32 	%f827, %f826, 0f444E8000;
	mul.f32 	%f828, %f827, 0f444EC000;
	mul.f32 	%f829, %f828, 0f444F0000;
	mul.f32 	%f830, %f829, 0f444F4000;
	mul.f32 	%f831, %f830, 0f444F8000;
	mul.f32 	%f832, %f831, 0f444FC000;
	mul.f32 	%f833, %f832, 0f44500000;
	mul.f32 	%f834, %f833, 0f44504000;
	mul.f32 	%f835, %f834, 0f44508000;
	mul.f32 	%f836, %f835, 0f4450C000;
	mul.f32 	%f837, %f836, 0f44510000;
	mul.f32 	%f838, %f837, 0f44514000;
	mul.f32 	%f839, %f838, 0f44518000;
	mul.f32 	%f840, %f839, 0f4451C000;
	mul.f32 	%f841, %f840, 0f44520000;
	mul.f32 	%f842, %f841, 0f44524000;
	mul.f32 	%f843, %f842, 0f44528000;
	mul.f32 	%f844, %f843, 0f4452C000;
	mul.f32 	%f845, %f844, 0f44530000;
	mul.f32 	%f846, %f845, 0f44534000;
	mul.f32 	%f847, %f846, 0f44538000;
	mul.f32 	%f848, %f847, 0f4453C000;
	mul.f32 	%f849, %f848, 0f44540000;
	mul.f32 	%f850, %f849, 0f44544000;
	mul.f32 	%f851, %f850, 0f44548000;
	mul.f32 	%f852, %f851, 0f4454C000;
	mul.f32 	%f853, %f852, 0f44550000;
	mul.f32 	%f854, %f853, 0f44554000;
	mul.f32 	%f855, %f854, 0f44558000;
	mul.f32 	%f856, %f855, 0f4455C000;
	mul.f32 	%f857, %f856, 0f44560000;
	mul.f32 	%f858, %f857, 0f44564000;
	mul.f32 	%f859, %f858, 0f44568000;
	mul.f32 	%f860, %f859, 0f4456C000;
	mul.f32 	%f861, %f860, 0f44570000;
	mul.f32 	%f862, %f861, 0f44574000;
	mul.f32 	%f863, %f862, 0f44578000;
	mul.f32 	%f864, %f863, 0f4457C000;
	mul.f32 	%f865, %f864, 0f44580000;
	mul.f32 	%f866, %f865, 0f44584000;
	mul.f32 	%f867, %f866, 0f44588000;
	mul.f32 	%f868, %f867, 0f4458C000;
	mul.f32 	%f869, %f868, 0f44590000;
	mul.f32 	%f870, %f869, 0f44594000;
	mul.f32 	%f871, %f870, 0f44598000;
	mul.f32 	%f872, %f871, 0f4459C000;
	mul.f32 	%f873, %f872, 0f445A0000;
	mul.f32 	%f874, %f873, 0f445A4000;
	mul.f32 	%f875, %f874, 0f445A8000;
	mul.f32 	%f876, %f875, 0f445AC000;
	mul.f32 	%f877, %f876, 0f445B0000;
	mul.f32 	%f878, %f877, 0f445B4000;
	mul.f32 	%f879, %f878, 0f445B8000;
	mul.f32 	%f880, %f879, 0f445BC000;
	mul.f32 	%f881, %f880, 0f445C0000;
	mul.f32 	%f882, %f881, 0f445C4000;
	mul.f32 	%f883, %f882, 0f445C8000;
	mul.f32 	%f884, %f883, 0f445CC000;
	mul.f32 	%f885, %f884, 0f445D0000;
	mul.f32 	%f886, %f885, 0f445D4000;
	mul.f32 	%f887, %f886, 0f445D8000;
	mul.f32 	%f888, %f887, 0f445DC000;
	mul.f32 	%f889, %f888, 0f445E0000;
	mul.f32 	%f890, %f889, 0f445E4000;
	mul.f32 	%f891, %f890, 0f445E8000;
	mul.f32 	%f892, %f891, 0f445EC000;
	mul.f32 	%f893, %f892, 0f445F0000;
	mul.f32 	%f894, %f893, 0f445F4000;
	mul.f32 	%f895, %f894, 0f445F8000;
	mul.f32 	%f896, %f895, 0f445FC000;
	mul.f32 	%f897, %f896, 0f44600000;
	mul.f32 	%f898, %f897, 0f44604000;
	mul.f32 	%f899, %f898, 0f44608000;
	mul.f32 	%f900, %f899, 0f4460C000;
	mul.f32 	%f901, %f900, 0f44610000;
	mul.f32 	%f902, %f901, 0f44614000;
	mul.f32 	%f903, %f902, 0f44618000;
	mul.f32 	%f904, %f903, 0f4461C000;
	mul.f32 	%f905, %f904, 0f44620000;
	mul.f32 	%f906, %f905, 0f44624000;
	mul.f32 	%f907, %f906, 0f44628000;
	mul.f32 	%f908, %f907, 0f4462C000;
	mul.f32 	%f909, %f908, 0f44630000;
	mul.f32 	%f910, %f909, 0f44634000;
	mul.f32 	%f911, %f910, 0f44638000;
	mul.f32 	%f912, %f911, 0f4463C000;
	mul.f32 	%f913, %f912, 0f44640000;
	mul.f32 	%f914, %f913, 0f44644000;
	mul.f32 	%f915, %f914, 0f44648000;
	mul.f32 	%f916, %f915, 0f4464C000;
	mul.f32 	%f917, %f916, 0f44650000;
	mul.f32 	%f918, %f917, 0f44654000;
	mul.f32 	%f919, %f918, 0f44658000;
	mul.f32 	%f920, %f919, 0f4465C000;
	mul.f32 	%f921, %f920, 0f44660000;
	mul.f32 	%f922, %f921, 0f44664000;
	mul.f32 	%f923, %f922, 0f44668000;
	mul.f32 	%f924, %f923, 0f4466C000;
	mul.f32 	%f925, %f924, 0f44670000;
	mul.f32 	%f926, %f925, 0f44674000;
	mul.f32 	%f927, %f926, 0f44678000;
	mul.f32 	%f928, %f927, 0f4467C000;
	mul.f32 	%f929, %f928, 0f44680000;
	mul.f32 	%f930, %f929, 0f44684000;
	mul.f32 	%f931, %f930, 0f44688000;
	mul.f32 	%f932, %f931, 0f4468C000;
	mul.f32 	%f933, %f932, 0f44690000;
	mul.f32 	%f934, %f933, 0f44694000;
	mul.f32 	%f935, %f934, 0f44698000;
	mul.f32 	%f936, %f935, 0f4469C000;
	mul.f32 	%f937, %f936, 0f446A0000;
	mul.f32 	%f938, %f937, 0f446A4000;
	mul.f32 	%f939, %f938, 0f446A8000;
	mul.f32 	%f940, %f939, 0f446AC000;
	mul.f32 	%f941, %f940, 0f446B0000;
	mul.f32 	%f942, %f941, 0f446B4000;
	mul.f32 	%f943, %f942, 0f446B8000;
	mul.f32 	%f944, %f943, 0f446BC000;
	mul.f32 	%f945, %f944, 0f446C0000;
	mul.f32 	%f946, %f945, 0f446C4000;
	mul.f32 	%f947, %f946, 0f446C8000;
	mul.f32 	%f948, %f947, 0f446CC000;
	mul.f32 	%f949, %f948, 0f446D0000;
	mul.f32 	%f950, %f949, 0f446D4000;
	mul.f32 	%f951, %f950, 0f446D8000;
	mul.f32 	%f952, %f951, 0f446DC000;
	mul.f32 	%f953, %f952, 0f446E0000;
	mul.f32 	%f954, %f953, 0f446E4000;
	mul.f32 	%f955, %f954, 0f446E8000;
	mul.f32 	%f956, %f955, 0f446EC000;
	mul.f32 	%f957, %f956, 0f446F0000;
	mul.f32 	%f958, %f957, 0f446F4000;
	mul.f32 	%f959, %f958, 0f446F8000;
	mul.f32 	%f960, %f959, 0f446FC000;
	mul.f32 	%f961, %f960, 0f44700000;
	mul.f32 	%f962, %f961, 0f44704000;
	mul.f32 	%f963, %f962, 0f44708000;
	mul.f32 	%f964, %f963, 0f4470C000;
	mul.f32 	%f965, %f964, 0f44710000;
	mul.f32 	%f966, %f965, 0f44714000;
	mul.f32 	%f967, %f966, 0f44718000;
	mul.f32 	%f968, %f967, 0f4471C000;
	mul.f32 	%f969, %f968, 0f44720000;
	mul.f32 	%f970, %f969, 0f44724000;
	mul.f32 	%f971, %f970, 0f44728000;
	mul.f32 	%f972, %f971, 0f4472C000;
	mul.f32 	%f973, %f972, 0f44730000;
	mul.f32 	%f974, %f973, 0f44734000;
	mul.f32 	%f975, %f974, 0f44738000;
	mul.f32 	%f976, %f975, 0f4473C000;
	mul.f32 	%f977, %f976, 0f44740000;
	mul.f32 	%f978, %f977, 0f44744000;
	mul.f32 	%f979, %f978, 0f44748000;
	mul.f32 	%f980, %f979, 0f4474C000;
	mul.f32 	%f981, %f980, 0f44750000;
	mul.f32 	%f982, %f981, 0f44754000;
	mul.f32 	%f983, %f982, 0f44758000;
	mul.f32 	%f984, %f983, 0f4475C000;
	mul.f32 	%f985, %f984, 0f44760000;
	mul.f32 	%f986, %f985, 0f44764000;
	mul.f32 	%f987, %f986, 0f44768000;
	mul.f32 	%f988, %f987, 0f4476C000;
	mul.f32 	%f989, %f988, 0f44770000;
	mul.f32 	%f990, %f989, 0f44774000;
	mul.f32 	%f991, %f990, 0f44778000;
	mul.f32 	%f992, %f991, 0f4477C000;
	mul.f32 	%f993, %f992, 0f44780000;
	mul.f32 	%f994, %f993, 0f44784000;
	mul.f32 	%f995, %f994, 0f44788000;
	mul.f32 	%f996, %f995, 0f4478C000;
	mul.f32 	%f997, %f996, 0f44790000;
	mul.f32 	%f998, %f997, 0f44794000;
	mul.f32 	%f999, %f998, 0f44798000;
	mul.f32 	%f1000, %f999, 0f4479C000;
	mul.f32 	%f1001, %f1000, 0f447A0000;
	st.global.f32 	[%rd4], %f1001;
	add.s32 	%r10, %r10, %r3;
	setp.lt.s32 	%p2, %r10, %r6;
	@%p2 bra 	$L__BB0_2;
$L__BB0_3:
	ret;

}


// ===== COMPILED SASS (sm_100) =====

	.target	sm_100

	.elftype	@"ET_EXEC"


//--------------------- .note.nv.tkinfo           --------------------------
	.section	.note.nv.tkinfo,"",@"SHT_NOTE"
	.sectionflags	@"SHF_NOTE_NV_TKINFO"
	.tkinfo
        /*0018*/ 	.word	0x00000002
        /*0030*/ 	.string	""
        /*0030*/ 	.string	"ptxas"
        /*0030*/ 	.string	"Cuda compilation tools, release 13.0, V13.0.88"
        /*0030*/ 	.string	"Build cuda_13.0.r13.0/compiler.36424714_0"
        /*0030*/ 	.string	"-arch sm_100 -m 64 "



//--------------------- .note.nv.cuinfo           --------------------------
	.section	.note.nv.cuinfo,"",@"SHT_NOTE"
	.sectionflags	@"SHF_NOTE_NV_CUINFO"
        /*0018*/ 	.short	0x0002
        /*001a*/ 	.short	0x0064
        /*001c*/ 	.short	0x0082
	.zero		2


//--------------------- .nv.info                  --------------------------
	.section	.nv.info,"",@"SHT_CUDA_INFO"
	.align	4


	//----- nvinfo : EIATTR_REGCOUNT
	.align		4
        /*0000*/ 	.byte	0x04, 0x2f
        /*0002*/ 	.short	(.L_1 - .L_0)
	.align		4
.L_0:
        /*0004*/ 	.word	index@(_Z6kernelPfi)
        /*0008*/ 	.word	0x0000000c


	//----- nvinfo : EIATTR_FRAME_SIZE
	.align		4
.L_1:
        /*000c*/ 	.byte	0x04, 0x11
        /*000e*/ 	.short	(.L_3 - .L_2)
	.align		4
.L_2:
        /*0010*/ 	.word	index@(_Z6kernelPfi)
        /*0014*/ 	.word	0x00000000


	//----- nvinfo : EIATTR_MIN_STACK_SIZE
	.align		4
.L_3:
        /*0018*/ 	.byte	0x04, 0x12
        /*001a*/ 	.short	(.L_5 - .L_4)
	.align		4
.L_4:
        /*001c*/ 	.word	index@(_Z6kernelPfi)
        /*0020*/ 	.word	0x00000000
.L_5:


//--------------------- .nv.compat                --------------------------
	.section	.nv.compat,"",@"SHT_CUDA_COMPAT_INFO"
	.align	4
        /*0000*/ 	.byte	0x02, 0x09, 0x00, 0x00, 0x02, 0x02, 0x01, 0x00, 0x02, 0x05, 0x05, 0x00, 0x03, 0x07, 0x01, 0x01
        /*0010*/ 	.byte	0x02, 0x03, 0x00, 0x00, 0x02, 0x06, 0x01, 0x00, 0x04, 0x0b, 0x08, 0x00, 0x09, 0x00, 0x00, 0x00
        /*0020*/ 	.byte	0x00, 0x00, 0x00, 0x00


//--------------------- .nv.info._Z6kernelPfi     --------------------------
	.section	.nv.info._Z6kernelPfi,"",@"SHT_CUDA_INFO"
	.sectionflags	@""
	.align	4


	//----- nvinfo : EIATTR_CUDA_API_VERSION
	.align		4
        /*0000*/ 	.byte	0x04, 0x37
        /*0002*/ 	.short	(.L_7 - .L_6)
.L_6:
        /*0004*/ 	.word	0x00000082


	//----- nvinfo : EIATTR_KPARAM_INFO
	.align		4
.L_7:
        /*0008*/ 	.byte	0x04, 0x17
        /*000a*/ 	.short	(.L_9 - .L_8)
.L_8:
        /*000c*/ 	.word	0x00000000
        /*0010*/ 	.short	0x0001
        /*0012*/ 	.short	0x0008
        /*0014*/ 	.byte	0x00, 0xf0, 0x11, 0x00


	//----- nvinfo : EIATTR_KPARAM_INFO
	.align		4
.L_9:
        /*0018*/ 	.byte	0x04, 0x17
        /*001a*/ 	.short	(.L_11 - .L_10)
.L_10:
        /*001c*/ 	.word	0x00000000
        /*0020*/ 	.short	0x0000
        /*0022*/ 	.short	0x0000
        /*0024*/ 	.byte	0x00, 0xf5, 0x21, 0x00


	//----- nvinfo : EIATTR_SPARSE_MMA_MASK
	.align		4
.L_11:
        /*0028*/ 	.byte	0x03, 0x50
        /*002a*/ 	.short	0x0000


	//----- nvinfo : EIATTR_MAXREG_COUNT
	.align		4
        /*002c*/ 	.byte	0x03, 0x1b
        /*002e*/ 	.short	0x00ff


	//----- nvinfo : EIATTR_MERCURY_ISA_VERSION
	.align		4
        /*0030*/ 	.byte	0x03, 0x5f
        /*0032*/ 	.short	0x0101


	//----- nvinfo : EIATTR_VRC_CTA_INIT_COUNT
	.align		4
        /*0034*/ 	.byte	0x02, 0x4a
	.zero		1
	.zero		1


	//----- nvinfo : EIATTR_EXIT_INSTR_OFFSETS
	.align		4
        /*0038*/ 	.byte	0x04, 0x1c
        /*003a*/ 	.short	(.L_13 - .L_12)


	//   ....[0]....
.L_12:
        /*003c*/ 	.word	0x00000070


	//   ....[1]....
        /*0040*/ 	.word	0x00003f80


	//----- nvinfo : EIATTR_CRS_STACK_SIZE
	.align		4
.L_13:
        /*0044*/ 	.byte	0x04, 0x1e
        /*0046*/ 	.short	(.L_15 - .L_14)
.L_14:
        /*0048*/ 	.word	0x00000000


	//----- nvinfo : EIATTR_CBANK_PARAM_SIZE
	.align		4
.L_15:
        /*004c*/ 	.byte	0x03, 0x19
        /*004e*/ 	.short	0x000c


	//----- nvinfo : EIATTR_PARAM_CBANK
	.align		4
        /*0050*/ 	.byte	0x04, 0x0a
        /*0052*/ 	.short	(.L_17 - .L_16)
	.align		4
.L_16:
        /*0054*/ 	.word	index@(.nv.constant0._Z6kernelPfi)
        /*0058*/ 	.short	0x0380
        /*005a*/ 	.short	0x000c


	//----- nvinfo : EIATTR_SW_WAR
	.align		4
.L_17:
        /*005c*/ 	.byte	0x04, 0x36
        /*005e*/ 	.short	(.L_19 - .L_18)
.L_18:
        /*0060*/ 	.word	0x00000008
.L_19:


//--------------------- .nv.callgraph             --------------------------
	.section	.nv.callgraph,"",@"SHT_CUDA_CALLGRAPH"
	.align	4
	.sectionentsize	8
	.align		4
        /*0000*/ 	.word	0x00000000
	.align		4
        /*0004*/ 	.word	0xffffffff
	.align		4
        /*0008*/ 	.word	0x00000000
	.align		4
        /*000c*/ 	.word	0xfffffffe
	.align		4
        /*0010*/ 	.word	0x00000000
	.align		4
        /*0014*/ 	.word	0xfffffffd
	.align		4
        /*0018*/ 	.word	0x00000000
	.align		4
        /*001c*/ 	.word	0xfffffffc


//--------------------- .text._Z6kernelPfi        --------------------------
	.section	.text._Z6kernelPfi,"ax",@progbits
	.align	128
        .global         _Z6kernelPfi
        .type           _Z6kernelPfi,@function
        .size           _Z6kernelPfi,(.L_x_2 - _Z6kernelPfi)
        .other          _Z6kernelPfi,@"STO_CUDA_ENTRY STV_DEFAULT"
_Z6kernelPfi:
.text._Z6kernelPfi:
[----:B------:R-:W-:Y:S01]  /*0000*/  LDC R1, c[0x0][0x37c] ;  /* 0x0000df00ff017b82 */ /* 0x000fe20000000800 */
[----:B------:R-:W0:Y:S01]  /*0010*/  S2R R7, SR_TID.X ;  /* 0x0000000000077919 */ /* 0x000e220000002100 */
[----:B------:R-:W0:Y:S01]  /*0020*/  LDCU UR4, c[0x0][0x360] ;  /* 0x00006c00ff0477ac */ /* 0x000e220008000800 */
[----:B------:R-:W0:Y:S01]  /*0030*/  S2R R0, SR_CTAID.X ;  /* 0x0000000000007919 */ /* 0x000e220000002500 */
[----:B------:R-:W1:Y:S01]  /*0040*/  LDCU UR8, c[0x0][0x388] ;  /* 0x00007100ff0877ac */ /* 0x000e620008000800 */
[----:B0-----:R-:W-:-:S05]  /*0050*/  IMAD R7, R0, UR4, R7 ;  /* 0x0000000400077c24 */ /* 0x001fca000f8e0207 */
[----:B-1----:R-:W-:-:S13]  /*0060*/  ISETP.GE.AND P0, PT, R7, UR8, PT ;  /* 0x0000000807007c0c */ /* 0x002fda000bf06270 */
[----:B------:R-:W-:Y:S05]  /*0070*/  @P0 EXIT ;  /* 0x000000000000094d */ /* 0x000fea0003800000 */
[----:B------:R-:W0:Y:S01]  /*0080*/  LDC.64 R2, c[0x0][0x380] ;  /* 0x0000e000ff027b82 */ /* 0x000e220000000a00 */
[----:B------:R-:W1:Y:S01]  /*0090*/  LDCU UR5, c[0x0][0x370] ;  /* 0x00006e00ff0577ac */ /* 0x000e620008000800 */
[----:B------:R-:W2:Y:S01]  /*00a0*/  LDCU.64 UR6, c[0x0][0x358] ;  /* 0x00006b00ff0677ac */ /* 0x000ea20008000a00 */
[----:B-1----:R-:W-:-:S12]  /*00b0*/  UIMAD UR4, UR4, UR5, URZ ;  /* 0x00000005040472a4 */ /* 0x002fd8000f8e02ff */
.L_x_0:
[----:B01----:R-:W-:-:S05]  /*00c0*/  IMAD.WIDE R4, R7, 0x4, R2 ;  /* 0x0000000407047825 */ /* 0x003fca00078e0202 */
[----:B--2---:R-:W2:Y:S01]  /*00d0*/  LDG.E R0, desc[UR6][R4.64] ;  /* 0x0000000604007981 */ /* 0x004ea2000c1e1900 */
[----:B------:R-:W-:-:S04]  /*00e0*/  IADD3 R7, PT, PT, R7, UR4, RZ ;  /* 0x0000000407077c10 */ /* 0x000fc8000fffe0ff */
[----:B------:R-:W-:Y:S01]  /*00f0*/  ISETP.GE.AND P0, PT, R7, UR8, PT ;  /* 0x0000000807007c0c */ /* 0x000fe2000bf06270 */
[----:B--2---:R-:W-:-:S04]  /*0100*/  FADD R0, R0, 1 ;  /* 0x3f80000000007421 */ /* 0x004fc80000000000 */
[----:B------:R-:W-:-:S04]  /*0110*/  FADD R0, R0, R0 ;  /* 0x0000000000007221 */ /* 0x000fc80000000000 */
[----:B------:R-:W-:-:S04]  /*0120*/  FMUL.M4 R0, R0, 3 ;  /* 0x4040000000007820 */ /* 0x000fc80000600000 */
[----:B------:R-:W-:-:S04]  /*0130*/  FMUL R0, R0, 5 ;  /* 0x40a0000000007820 */ /* 0x000fc80000400000 */
[----:B------:R-:W-:-:S04]  /*0140*/  FMUL R0, R0, 6 ;  /* 0x40c0000000007820 */ /* 0x000fc80000400000 */
[----:B------:R-:W-:-:S04]  /*0150*/  FMUL.M8 R0, R0, 7 ;  /* 0x40e0000000007820 */ /* 0x000fc80000700000 */
[----:B------:R-:W-:-:S04]  /*0160*/  FMUL R0, R0, 9 ;  /* 0x4110000000007820 */ /* 0x000fc80000400000 */
        /* <DEDUP_REMOVED lines=990> */
[----:B------:R-:W-:-:S05]  /*3f50*/  FMUL R9, R0, 1000 ;  /* 0x447a000000097820 */ /* 0x000fca0000400000 */
[----:B------:R1:W-:Y:S01]  /*3f60*/  STG.E desc[UR6][R4.64], R9 ;  /* 0x0000000904007986 */ /* 0x0003e2000c101906 */
[----:B------:R-:W-:Y:S05]  /*3f70*/  @!P0 BRA `(.L_x_0) ;  /* 0xffffffc000508947 */ /* 0x000fea000383ffff */
[----:B------:R-:W-:Y:S05]  /*3f80*/  EXIT ;  /* 0x000000000000794d */ /* 0x000fea0003800000 */
.L_x_1:
[----:B------:R-:W-:-:S00]  /*3f90*/  BRA `(.L_x_1) ;  /* 0xfffffffc00fc7947 */ /* 0x000fc0000383ffff */
[----:B------:R-:W-:-:S00]  /*3fa0*/  NOP ;  /* 0x0000000000007918 */ /* 0x000fc00000000000 */
        /* <DEDUP_REMOVED lines=13> */
.L_x_2:


//--------------------- .nv.shared.reserved.0     --------------------------
	.section	.nv.shared.reserved.0,"aw",@nobits
	.weak		__nv_reservedSMEM_offset_0_alias
	.size		__nv_reservedSMEM_offset_0_alias, 0, 64
	.other		__nv_reservedSMEM_offset_0_alias,@"STO_CUDA_RESERVED_SHARED STV_DEFAULT"
__nv_reservedSMEM_offset_0_alias:
	.zero		0
	.zero		64


//--------------------- .nv.constant0._Z6kernelPfi --------------------------
	.section	.nv.constant0._Z6kernelPfi,"a",@progbits
	.sectionflags	@""
	.align	4
.nv.constant0._Z6kernelPfi:
	.zero		908


//--------------------- SYMBOLS --------------------------

	.type		.nv.reservedSmem.offset0,@object
	.size		.nv.reservedSmem.offset0,0x4
